//
// Generated by NVIDIA NVVM Compiler
//
// Compiler Build ID: CL-36424714
// Cuda compilation tools, release 13.0, V13.0.88
// Based on NVVM 20.0.0
//

.version 9.0
.target sm_100
.address_size 64

	// .globl	_Z6searchmm
.extern .func  (.param .b32 func_retval0) vprintf
(
	.param .b64 vprintf_param_0,
	.param .b64 vprintf_param_1
)
;
.global .align 1 .b8 $str[18] = {83, 101, 101, 100, 32, 37, 108, 117, 32, 119, 105, 116, 104, 32, 37, 100, 10};

.visible .entry _Z6searchmm(
	.param .u64 _Z6searchmm_param_0,
	.param .u64 _Z6searchmm_param_1
)
{
	.local .align 8 .b8 	__local_depot0[16];
	.reg .b64 	%SP;
	.reg .b64 	%SPL;
	.reg .pred 	%p<5>;
	.reg .b32 	%r<25>;
	.reg .b64 	%rd<48>;

	mov.u64 	%SPL, __local_depot0;
	cvta.local.u64 	%SP, %SPL;
	ld.param.u64 	%rd15, [_Z6searchmm_param_0];
	ld.param.u64 	%rd14, [_Z6searchmm_param_1];
	mov.u32 	%r4, %ctaid.x;
	mov.u32 	%r5, %ntid.x;
	mov.u32 	%r6, %tid.x;
	mad.lo.s32 	%r7, %r4, %r5, %r6;
	cvt.u64.u32 	%rd16, %r7;
	mov.u32 	%r8, %nctaid.x;
	mul.lo.s32 	%r1, %r8, %r5;
	add.s64 	%rd45, %rd15, %rd16;
	setp.ge.u64 	%p1, %rd45, %rd14;
	@%p1 bra 	$L__BB0_8;
	add.u64 	%rd17, %SP, 0;
	add.u64 	%rd2, %SPL, 0;
	cvt.u64.u32 	%rd3, %r1;
$L__BB0_2:
	xor.b64  	%rd18, %rd45, 7640891576956012809;
	add.s64 	%rd19, %rd18, -7046029254386353131;
	xor.b64  	%rd20, %rd45, -3687213543315735267;
	shr.u64 	%rd21, %rd20, 30;
	xor.b64  	%rd22, %rd21, %rd20;
	mul.lo.s64 	%rd23, %rd22, -4658895280553007687;
	shr.u64 	%rd24, %rd23, 27;
	xor.b64  	%rd25, %rd24, %rd23;
	mul.lo.s64 	%rd26, %rd25, -7723592293110705685;
	shr.u64 	%rd27, %rd26, 31;
	xor.b64  	%rd47, %rd27, %rd26;
	xor.b64  	%rd28, %rd19, 5470827674906144947;
	shr.u64 	%rd29, %rd28, 30;
	xor.b64  	%rd30, %rd29, %rd28;
	mul.lo.s64 	%rd31, %rd30, -4658895280553007687;
	shr.u64 	%rd32, %rd31, 27;
	xor.b64  	%rd33, %rd32, %rd31;
	mul.lo.s64 	%rd34, %rd33, -7723592293110705685;
	shr.u64 	%rd35, %rd34, 31;
	xor.b64  	%rd46, %rd35, %rd34;
	mov.b32 	%r24, 0;
$L__BB0_3:
	add.s64 	%rd36, %rd47, %rd46;
	mov.b64 	{%r10, %r11}, %rd36;
	shf.l.wrap.b32 	%r12, %r10, %r11, 17;
	shf.l.wrap.b32 	%r13, %r11, %r10, 17;
	mov.b64 	%rd37, {%r13, %r12};
	add.s64 	%rd38, %rd37, %rd47;
	xor.b64  	%rd9, %rd47, %rd46;
	mov.b64 	{%r14, %r15}, %rd47;
	shf.l.wrap.b32 	%r16, %r15, %r14, 17;
	shf.l.wrap.b32 	%r17, %r14, %r15, 17;
	mov.b64 	%rd39, {%r17, %r16};
	shl.b64 	%rd40, %rd9, 21;
	xor.b64  	%rd10, %rd39, %rd40;
	and.b64  	%rd41, %rd38, 2147483648;
	setp.eq.s64 	%p2, %rd41, 0;
	@%p2 bra 	$L__BB0_5;
	mov.b64 	{%r18, %r19}, %rd9;
	shf.l.wrap.b32 	%r20, %r18, %r19, 28;
	shf.l.wrap.b32 	%r21, %r19, %r18, 28;
	mov.b64 	%rd46, {%r21, %r20};
	add.s32 	%r24, %r24, 1;
	xor.b64  	%rd47, %rd10, %rd9;
	bra.uni 	$L__BB0_3;
$L__BB0_5:
	setp.lt.u32 	%p3, %r24, 39;
	@%p3 bra 	$L__BB0_7;
	st.local.u64 	[%rd2], %rd45;
	st.local.u32 	[%rd2+8], %r24;
	mov.u64 	%rd42, $str;
	cvta.global.u64 	%rd43, %rd42;
	{ // callseq 0, 0
	.param .b64 param0;
	st.param.b64 	[param0], %rd43;
	.param .b64 param1;
	st.param.b64 	[param1], %rd17;
	.param .b32 retval0;
	call.uni (retval0), 
	vprintf, 
	(
	param0, 
	param1
	);
	ld.param.b32 	%r22, [retval0];
	} // callseq 0
$L__BB0_7:
	add.s64 	%rd45, %rd45, %rd3;
	setp.lt.u64 	%p4, %rd45, %rd14;
	@%p4 bra 	$L__BB0_2;
$L__BB0_8:
	ret;

}


// ===== COMPILED SASS (sm_100) =====

	.target	sm_100

	.elftype	@"ET_EXEC"


//--------------------- .note.nv.tkinfo           --------------------------
	.section	.note.nv.tkinfo,"",@"SHT_NOTE"
	.sectionflags	@"SHF_NOTE_NV_TKINFO"
	.tkinfo
        /*0018*/ 	.word	0x00000002
        /*0030*/ 	.string	""
        /*0030*/ 	.string	"ptxas"
        /*0030*/ 	.string	"Cuda compilation tools, release 13.0, V13.0.88"
        /*0030*/ 	.string	"Build cuda_13.0.r13.0/compiler.36424714_0"
        /*0030*/ 	.string	"-arch sm_100 -m 64 "



//--------------------- .note.nv.cuinfo           --------------------------
	.section	.note.nv.cuinfo,"",@"SHT_NOTE"
	.sectionflags	@"SHF_NOTE_NV_CUINFO"
        /*0018*/ 	.short	0x0002
        /*001a*/ 	.short	0x0064
        /*001c*/ 	.short	0x0082
	.zero		2


//--------------------- .nv.info                  --------------------------
	.section	.nv.info,"",@"SHT_CUDA_INFO"
	.align	4


	//----- nvinfo : EIATTR_REGCOUNT
	.align		4
        /*0000*/ 	.byte	0x04, 0x2f
        /*0002*/ 	.short	(.L_2 - .L_1)
	.align		4
.L_1:
        /*0004*/ 	.word	index@(_Z6searchmm)
        /*0008*/ 	.word	0x00000018


	//----- nvinfo : EIATTR_FRAME_SIZE
	.align		4
.L_2:
        /*000c*/ 	.byte	0x04, 0x11
        /*000e*/ 	.short	(.L_4 - .L_3)
	.align		4
.L_3:
        /*0010*/ 	.word	index@(_Z6searchmm)
        /*0014*/ 	.word	0x00000010


	//----- nvinfo : EIATTR_MIN_STACK_SIZE
	.align		4
.L_4:
        /*0018*/ 	.byte	0x04, 0x12
        /*001a*/ 	.short	(.L_6 - .L_5)
	.align		4
.L_5:
        /*001c*/ 	.word	index@(_Z6searchmm)
        /*0020*/ 	.word	0x00000010
.L_6:


//--------------------- .nv.compat                --------------------------
	.section	.nv.compat,"",@"SHT_CUDA_COMPAT_INFO"
	.align	4
        /*0000*/ 	.byte	0x02, 0x09, 0x00, 0x00, 0x02, 0x02, 0x01, 0x00, 0x02, 0x05, 0x05, 0x00, 0x03, 0x07, 0x01, 0x01
        /*0010*/ 	.byte	0x02, 0x03, 0x00, 0x00, 0x02, 0x06, 0x01, 0x00, 0x04, 0x0b, 0x08, 0x00, 0x09, 0x00, 0x00, 0x00
        /*0020*/ 	.byte	0x00, 0x00, 0x00, 0x00


//--------------------- .nv.info._Z6searchmm      --------------------------
	.section	.nv.info._Z6searchmm,"",@"SHT_CUDA_INFO"
	.sectionflags	@""
	.align	4


	//----- nvinfo : EIATTR_CUDA_API_VERSION
	.align		4
        /*0000*/ 	.byte	0x04, 0x37
        /*0002*/ 	.short	(.L_8 - .L_7)
.L_7:
        /*0004*/ 	.word	0x00000082


	//----- nvinfo : EIATTR_KPARAM_INFO
	.align		4
.L_8:
        /*0008*/ 	.byte	0x04, 0x17
        /*000a*/ 	.short	(.L_10 - .L_9)
.L_9:
        /*000c*/ 	.word	0x00000000
        /*0010*/ 	.short	0x0001
        /*0012*/ 	.short	0x0008
        /*0014*/ 	.byte	0x00, 0xf0, 0x21, 0x00


	//----- nvinfo : EIATTR_KPARAM_INFO
	.align		4
.L_10:
        /*0018*/ 	.byte	0x04, 0x17
        /*001a*/ 	.short	(.L_12 - .L_11)
.L_11:
        /*001c*/ 	.word	0x00000000
        /*0020*/ 	.short	0x0000
        /*0022*/ 	.short	0x0000
        /*0024*/ 	.byte	0x00, 0xf0, 0x21, 0x00


	//----- nvinfo : EIATTR_SPARSE_MMA_MASK
	.align		4
.L_12:
        /*0028*/ 	.byte	0x03, 0x50
        /*002a*/ 	.short	0x0000


	//----- nvinfo : EIATTR_MAXREG_COUNT
	.align		4
        /*002c*/ 	.byte	0x03, 0x1b
        /*002e*/ 	.short	0x00ff


	//----- nvinfo : EIATTR_EXTERNS
	.align		4
        /*0030*/ 	.byte	0x04, 0x0f
        /*0032*/ 	.short	(.L_14 - .L_13)


	//   ....[0]....
	.align		4
.L_13:
        /*0034*/ 	.word	index@(vprintf)


	//----- nvinfo : EIATTR_MERCURY_ISA_VERSION
	.align		4
.L_14:
        /*0038*/ 	.byte	0x03, 0x5f
        /*003a*/ 	.short	0x0101


	//----- nvinfo : EIATTR_VRC_CTA_INIT_COUNT
	.align		4
        /*003c*/ 	.byte	0x02, 0x4a
	.zero		1
	.zero		1


	//----- nvinfo : EIATTR_SYSCALL_OFFSETS
	.align		4
        /*0040*/ 	.byte	0x04, 0x46
        /*0042*/ 	.short	(.L_16 - .L_15)


	//   ....[0]....
.L_15:
        /*0044*/ 	.word	0x00000750


	//----- nvinfo : EIATTR_EXIT_INSTR_OFFSETS
	.align		4
.L_16:
        /*0048*/ 	.byte	0x04, 0x1c
        /*004a*/ 	.short	(.L_18 - .L_17)


	//   ....[0]....
.L_17:
        /*004c*/ 	.word	0x00000110


	//   ....[1]....
        /*0050*/ 	.word	0x000007d0


	//----- nvinfo : EIATTR_CRS_STACK_SIZE
	.align		4
.L_18:
        /*0054*/ 	.byte	0x04, 0x1e
        /*0056*/ 	.short	(.L_20 - .L_19)
.L_19:
        /*0058*/ 	.word	0x00000000


	//----- nvinfo : EIATTR_CBANK_PARAM_SIZE
	.align		4
.L_20:
        /*005c*/ 	.byte	0x03, 0x19
        /*005e*/ 	.short	0x0010


	//----- nvinfo : EIATTR_PARAM_CBANK
	.align		4
        /*0060*/ 	.byte	0x04, 0x0a
        /*0062*/ 	.short	(.L_22 - .L_21)
	.align		4
.L_21:
        /*0064*/ 	.word	index@(.nv.constant0._Z6searchmm)
        /*0068*/ 	.short	0x0380
        /*006a*/ 	.short	0x0010


	//----- nvinfo : EIATTR_SW_WAR
	.align		4
.L_22:
        /*006c*/ 	.byte	0x04, 0x36
        /*006e*/ 	.short	(.L_24 - .L_23)
.L_23:
        /*0070*/ 	.word	0x00000008
.L_24:


//--------------------- .nv.callgraph             --------------------------
	.section	.nv.callgraph,"",@"SHT_CUDA_CALLGRAPH"
	.align	4
	.sectionentsize	8
	.align		4
        /*0000*/ 	.word	0x00000000
	.align		4
        /*0004*/ 	.word	0xffffffff
	.align		4
        /*0008*/ 	.word	index@(_Z6searchmm)
	.align		4
        /*000c*/ 	.word	index@(vprintf)
	.align		4
        /*0010*/ 	.word	0x00000000
	.align		4
        /*0014*/ 	.word	0xfffffffe
	.align		4
        /*0018*/ 	.word	0x00000000
	.align		4
        /*001c*/ 	.word	0xfffffffd
	.align		4
        /*0020*/ 	.word	0x00000000
	.align		4
        /*0024*/ 	.word	0xfffffffc


//--------------------- .nv.constant4             --------------------------
	.section	.nv.constant4,"a",@progbits
	.align	8
	.align		8
.nv.constant4:
        /*0000*/ 	.dword	vprintf
	.align		8
        /*0008*/ 	.dword	$str


//--------------------- .text._Z6searchmm         --------------------------
	.section	.text._Z6searchmm,"ax",@progbits
	.align	128
        .global         _Z6searchmm
        .type           _Z6searchmm,@function
        .size           _Z6searchmm,(.L_x_7 - _Z6searchmm)
        .other          _Z6searchmm,@"STO_CUDA_ENTRY STV_DEFAULT"
_Z6searchmm:
.text._Z6searchmm:
[----:B------:R-:W0:Y:S01]  /*0000*/  LDC R1, c[0x0][0x37c] ;  /* 0x0000df00ff017b82 */ /* 0x000e220000000800 */
[----:B------:R-:W1:Y:S01]  /*0010*/  S2R R0, SR_TID.X ;  /* 0x0000000000007919 */ /* 0x000e620000002100 */
[----:B------:R-:W2:Y:S06]  /*0020*/  LDCU UR5, c[0x0][0x2fc] ;  /* 0x00005f80ff0577ac */ /* 0x000eac0008000800 */
[----:B------:R-:W1:Y:S01]  /*0030*/  S2UR UR6, SR_CTAID.X ;  /* 0x00000000000679c3 */ /* 0x000e620000002500 */
[----:B0-----:R-:W-:Y:S01]  /*0040*/  VIADD R1, R1, 0xfffffff0 ;  /* 0xfffffff001017836 */ /* 0x001fe20000000000 */
[----:B------:R-:W0:Y:S01]  /*0050*/  LDCU.128 UR8, c[0x0][0x380] ;  /* 0x00007000ff0877ac */ /* 0x000e220008000c00 */
[----:B------:R-:W3:Y:S05]  /*0060*/  LDCU UR4, c[0x0][0x2f8] ;  /* 0x00005f00ff0477ac */ /* 0x000eea0008000800 */
[----:B------:R-:W1:Y:S02]  /*0070*/  LDC R17, c[0x0][0x360] ;  /* 0x0000d800ff117b82 */ /* 0x000e640000000800 */
[----:B-1----:R-:W-:Y:S01]  /*0080*/  IMAD R0, R17, UR6, R0 ;  /* 0x0000000611007c24 */ /* 0x002fe2000f8e0200 */
[----:B------:R-:W1:Y:S04]  /*0090*/  LDCU UR6, c[0x0][0x370] ;  /* 0x00006e00ff0677ac */ /* 0x000e680008000800 */
[----:B0-----:R-:W-:-:S04]  /*00a0*/  IADD3 R18, P1, PT, R0, UR8, RZ ;  /* 0x0000000800127c10 */ /* 0x001fc8000ff3e0ff */
[----:B------:R-:W-:Y:S01]  /*00b0*/  ISETP.GE.U32.AND P0, PT, R18, UR10, PT ;  /* 0x0000000a12007c0c */ /* 0x000fe2000bf06070 */
[----:B------:R-:W-:Y:S01]  /*00c0*/  IMAD.X R19, RZ, RZ, UR9, P1 ;  /* 0x00000009ff137e24 */ /* 0x000fe200088e06ff */
[----:B---3--:R-:W-:-:S04]  /*00d0*/  IADD3 R2, P1, PT, R1, UR4, RZ ;  /* 0x0000000401027c10 */ /* 0x008fc8000ff3e0ff */
[----:B------:R-:W-:Y:S01]  /*00e0*/  ISETP.GE.U32.AND.EX P0, PT, R19, UR11, PT, P0 ;  /* 0x0000000b13007c0c */ /* 0x000fe2000bf06100 */
[----:B--2---:R-:W-:Y:S02]  /*00f0*/  IMAD.X R16, RZ, RZ, UR5, P1 ;  /* 0x00000005ff107e24 */ /* 0x004fe400088e06ff */
[----:B-1----:R-:W-:-:S10]  /*0100*/  IMAD R17, R17, UR6, RZ ;  /* 0x0000000611117c24 */ /* 0x002fd4000f8e02ff */
[----:B------:R-:W-:Y:S05]  /*0110*/  @P0 EXIT ;  /* 0x000000000000094d */ /* 0x000fea0003800000 */
.L_x_5:
[----:B------:R-:W-:Y:S01]  /*0120*/  LOP3.LUT R3, R18, 0xf3bcc909, RZ, 0x3c, !PT ;  /* 0xf3bcc90912037812 */ /* 0x000fe200078e3cff */
[----:B------:R-:W-:Y:S01]  /*0130*/  BSSY.RECONVERGENT B0, `(.L_x_0) ;  /* 0x0000052000007945 */ /* 0x000fe20003800200 */
[----:B------:R-:W-:Y:S02]  /*0140*/  LOP3.LUT R4, R19, 0x6a09e667, RZ, 0x3c, !PT ;  /* 0x6a09e66713047812 */ /* 0x000fe400078e3cff */
[----:B------:R-:W-:Y:S02]  /*0150*/  IADD3 R3, P0, PT, R3, 0x7f4a7c15, RZ ;  /* 0x7f4a7c1503037810 */ /* 0x000fe40007f1e0ff */
[----:B------:R-:W-:Y:S02]  /*0160*/  LOP3.LUT R8, R19, 0xccd462d1, RZ, 0x3c, !PT ;  /* 0xccd462d113087812 */ /* 0x000fe400078e3cff */
[----:B------:R-:W-:Y:S02]  /*0170*/  IADD3.X R4, PT, PT, R4, -0x61c88647, RZ, P0, !PT ;  /* 0x9e3779b904047810 */ /* 0x000fe400007fe4ff */
[----:B------:R-:W-:-:S02]  /*0180*/  LOP3.LUT R7, R18, 0x6ba7fd1d, RZ, 0x3c, !PT ;  /* 0x6ba7fd1d12077812 */ /* 0x000fc400078e3cff */
[----:B------:R-:W-:Y:S02]  /*0190*/  LOP3.LUT R4, R4, 0x4bec48c8, RZ, 0x3c, !PT ;  /* 0x4bec48c804047812 */ /* 0x000fe400078e3cff */
[----:B------:R-:W-:Y:S02]  /*01a0*/  SHF.R.U32.HI R6, RZ, 0x1e, R8 ;  /* 0x0000001eff067819 */ /* 0x000fe40000011608 */
[----:B------:R-:W-:Y:S02]  /*01b0*/  SHF.R.U32.HI R0, RZ, 0x1e, R4 ;  /* 0x0000001eff007819 */ /* 0x000fe40000011604 */
[----:B------:R-:W-:Y:S02]  /*01c0*/  LOP3.LUT R3, R3, 0xde2830b3, RZ, 0x3c, !PT ;  /* 0xde2830b303037812 */ /* 0x000fe400078e3cff */
[----:B------:R-:W-:Y:S02]  /*01d0*/  SHF.R.U64 R7, R7, 0x1e, R8 ;  /* 0x0000001e07077819 */ /* 0x000fe40000001208 */
[----:B------:R-:W-:-:S02]  /*01e0*/  LOP3.LUT R5, R6, 0xccd462d1, R19, 0x96, !PT ;  /* 0xccd462d106057812 */ /* 0x000fc400078e9613 */
[----:B------:R-:W-:Y:S02]  /*01f0*/  LOP3.LUT R0, R0, R4, RZ, 0x3c, !PT ;  /* 0x0000000400007212 */ /* 0x000fe400078e3cff */
[----:B------:R-:W-:Y:S01]  /*0200*/  SHF.R.U64 R4, R3, 0x1e, R4 ;  /* 0x0000001e03047819 */ /* 0x000fe20000001204 */
[----:B------:R-:W-:Y:S01]  /*0210*/  IMAD R5, R5, 0x1ce4e5b9, RZ ;  /* 0x1ce4e5b905057824 */ /* 0x000fe200078e02ff */
[----:B------:R-:W-:Y:S01]  /*0220*/  LOP3.LUT R6, R7, 0x6ba7fd1d, R18, 0x96, !PT ;  /* 0x6ba7fd1d07067812 */ /* 0x000fe200078e9612 */
[----:B------:R-:W-:Y:S01]  /*0230*/  IMAD R9, R0, 0x1ce4e5b9, RZ ;  /* 0x1ce4e5b900097824 */ /* 0x000fe200078e02ff */
[----:B------:R-:W-:-:S03]  /*0240*/  LOP3.LUT R4, R4, R3, RZ, 0x3c, !PT ;  /* 0x0000000304047212 */ /* 0x000fc600078e3cff */
[C---:B------:R-:W-:Y:S02]  /*0250*/  IMAD R3, R6.reuse, -0x40a7b893, R5 ;  /* 0xbf58476d06037824 */ /* 0x040fe400078e0205 */
[----:B------:R-:W-:-:S04]  /*0260*/  IMAD.WIDE.U32 R6, R6, 0x1ce4e5b9, RZ ;  /* 0x1ce4e5b906067825 */ /* 0x000fc800078e00ff */
[C---:B------:R-:W-:Y:S02]  /*0270*/  IMAD R9, R4.reuse, -0x40a7b893, R9 ;  /* 0xbf58476d04097824 */ /* 0x040fe400078e0209 */
[----:B------:R-:W-:-:S04]  /*0280*/  IMAD.WIDE.U32 R4, R4, 0x1ce4e5b9, RZ ;  /* 0x1ce4e5b904047825 */ /* 0x000fc800078e00ff */
[----:B------:R-:W-:Y:S02]  /*0290*/  IMAD.IADD R8, R7, 0x1, R3 ;  /* 0x0000000107087824 */ /* 0x000fe400078e0203 */
[----:B------:R-:W-:-:S03]  /*02a0*/  IMAD.IADD R3, R5, 0x1, R9 ;  /* 0x0000000105037824 */ /* 0x000fc600078e0209 */
[--C-:B------:R-:W-:Y:S02]  /*02b0*/  SHF.R.U32.HI R5, RZ, 0x1b, R8.reuse ;  /* 0x0000001bff057819 */ /* 0x100fe40000011608 */
[--C-:B------:R-:W-:Y:S02]  /*02c0*/  SHF.R.U32.HI R0, RZ, 0x1b, R3.reuse ;  /* 0x0000001bff007819 */ /* 0x100fe40000011603 */
[----:B------:R-:W-:Y:S02]  /*02d0*/  SHF.R.U64 R7, R6, 0x1b, R8 ;  /* 0x0000001b06077819 */ /* 0x000fe40000001208 */
[----:B------:R-:W-:Y:S02]  /*02e0*/  LOP3.LUT R0, R0, R3, RZ, 0x3c, !PT ;  /* 0x0000000300007212 */ /* 0x000fe400078e3cff */
[----:B------:R-:W-:Y:S02]  /*02f0*/  LOP3.LUT R5, R5, R8, RZ, 0x3c, !PT ;  /* 0x0000000805057212 */ /* 0x000fe400078e3cff */
[----:B------:R-:W-:Y:S01]  /*0300*/  SHF.R.U64 R3, R4, 0x1b, R3 ;  /* 0x0000001b04037819 */ /* 0x000fe20000001203 */
[----:B------:R-:W-:Y:S01]  /*0310*/  IMAD R9, R0, 0x133111eb, RZ ;  /* 0x133111eb00097824 */ /* 0x000fe200078e02ff */
[----:B------:R-:W-:Y:S01]  /*0320*/  LOP3.LUT R6, R7, R6, RZ, 0x3c, !PT ;  /* 0x0000000607067212 */ /* 0x000fe200078e3cff */
[----:B------:R-:W-:Y:S01]  /*0330*/  IMAD R5, R5, 0x133111eb, RZ ;  /* 0x133111eb05057824 */ /* 0x000fe200078e02ff */
[----:B------:R-:W-:-:S03]  /*0340*/  LOP3.LUT R4, R3, R4, RZ, 0x3c, !PT ;  /* 0x0000000403047212 */ /* 0x000fc600078e3cff */
[----:B------:R-:W-:Y:S02]  /*0350*/  IMAD R3, R6, -0x6b2fb645, R5 ;  /* 0x94d049bb06037824 */ /* 0x000fe400078e0205 */
[----:B------:R-:W-:Y:S02]  /*0360*/  IMAD R9, R4, -0x6b2fb645, R9 ;  /* 0x94d049bb04097824 */ /* 0x000fe400078e0209 */
[----:B------:R-:W-:-:S04]  /*0370*/  IMAD.WIDE.U32 R6, R6, 0x133111eb, RZ ;  /* 0x133111eb06067825 */ /* 0x000fc800078e00ff */
[----:B------:R-:W-:-:S04]  /*0380*/  IMAD.WIDE.U32 R4, R4, 0x133111eb, RZ ;  /* 0x133111eb04047825 */ /* 0x000fc800078e00ff */
[----:B------:R-:W-:Y:S02]  /*0390*/  IMAD.IADD R8, R7, 0x1, R3 ;  /* 0x0000000107087824 */ /* 0x000fe400078e0203 */
[----:B------:R-:W-:-:S03]  /*03a0*/  IMAD.IADD R0, R5, 0x1, R9 ;  /* 0x0000000105007824 */ /* 0x000fc600078e0209 */
[----:B------:R-:W-:Y:S02]  /*03b0*/  SHF.R.U64 R7, R6, 0x1f, R8 ;  /* 0x0000001f06077819 */ /* 0x000fe40000001208 */
[--C-:B------:R-:W-:Y:S02]  /*03c0*/  SHF.R.U64 R3, R4, 0x1f, R0.reuse ;  /* 0x0000001f04037819 */ /* 0x100fe40000001200 */
[----:B------:R-:W-:Y:S02]  /*03d0*/  SHF.R.U32.HI R9, RZ, 0x1f, R0 ;  /* 0x0000001fff097819 */ /* 0x000fe40000011600 */
[----:B------:R-:W-:Y:S02]  /*03e0*/  SHF.R.U32.HI R5, RZ, 0x1f, R8 ;  /* 0x0000001fff057819 */ /* 0x000fe40000011608 */
[----:B------:R-:W-:Y:S02]  /*03f0*/  LOP3.LUT R7, R7, R6, RZ, 0x3c, !PT ;  /* 0x0000000607077212 */ /* 0x000fe400078e3cff */
[----:B------:R-:W-:-:S02]  /*0400*/  LOP3.LUT R4, R3, R4, RZ, 0x3c, !PT ;  /* 0x0000000403047212 */ /* 0x000fc400078e3cff */
[----:B------:R-:W-:Y:S02]  /*0410*/  LOP3.LUT R9, R9, R0, RZ, 0x3c, !PT ;  /* 0x0000000009097212 */ /* 0x000fe400078e3cff */
[----:B------:R-:W-:Y:S02]  /*0420*/  LOP3.LUT R6, R5, R8, RZ, 0x3c, !PT ;  /* 0x0000000805067212 */ /* 0x000fe400078e3cff */
[----:B------:R-:W-:Y:S02]  /*0430*/  IADD3 R0, P0, PT, R4, R7, RZ ;  /* 0x0000000704007210 */ /* 0x000fe40007f1e0ff */
[----:B------:R-:W-:-:S03]  /*0440*/  LOP3.LUT R10, R7, R4, RZ, 0x3c, !PT ;  /* 0x00000004070a7212 */ /* 0x000fc600078e3cff */
[----:B------:R-:W-:Y:S01]  /*0450*/  IMAD.X R3, R9, 0x1, R6, P0 ;  /* 0x0000000109037824 */ /* 0x000fe200000e0606 */
[----:B------:R-:W-:Y:S01]  /*0460*/  LOP3.LUT R9, R6, R9, RZ, 0x3c, !PT ;  /* 0x0000000906097212 */ /* 0x000fe200078e3cff */
[----:B------:R-:W-:-:S03]  /*0470*/  IMAD.SHL.U32 R4, R10, 0x200000, RZ ;  /* 0x002000000a047824 */ /* 0x000fc600078e00ff */
[----:B------:R-:W-:Y:S02]  /*0480*/  SHF.L.W.U32.HI R0, R3, 0x11, R0 ;  /* 0x0000001103007819 */ /* 0x000fe40000010e00 */
[----:B------:R-:W-:Y:S02]  /*0490*/  SHF.L.U64.HI R5, R10, 0x15, R9 ;  /* 0x000000150a057819 */ /* 0x000fe40000010209 */
[----:B------:R-:W-:Y:S01]  /*04a0*/  SHF.L.W.U32.HI R3, R7, 0x11, R6 ;  /* 0x0000001107037819 */ /* 0x000fe20000010e06 */
[----:B------:R-:W-:-:S05]  /*04b0*/  IMAD.IADD R0, R0, 0x1, R7 ;  /* 0x0000000100007824 */ /* 0x000fca00078e0207 */
[----:B------:R-:W-:Y:S02]  /*04c0*/  LOP3.LUT P0, RZ, R0, 0x80000000, RZ, 0xc0, !PT ;  /* 0x8000000000ff7812 */ /* 0x000fe4000780c0ff */
[----:B------:R-:W-:Y:S02]  /*04d0*/  SHF.L.W.U32.HI R0, R6, 0x11, R7 ;  /* 0x0000001106007819 */ /* 0x000fe40000010e07 */
[----:B------:R-:W-:Y:S02]  /*04e0*/  LOP3.LUT R7, R3, R4, RZ, 0x3c, !PT ;  /* 0x0000000403077212 */ /* 0x000fe400078e3cff */
[----:B------:R-:W-:Y:S01]  /*04f0*/  LOP3.LUT R8, R0, R5, RZ, 0x3c, !PT ;  /* 0x0000000500087212 */ /* 0x000fe200078e3cff */
[----:B------:R-:W-:-:S06]  /*0500*/  IMAD.MOV.U32 R0, RZ, RZ, RZ ;  /* 0x000000ffff007224 */ /* 0x000fcc00078e00ff */
[----:B------:R-:W-:Y:S05]  /*0510*/  @!P0 BRA `(.L_x_1) ;  /* 0x00000000004c8947 */ /* 0x000fea0003800000 */
.L_x_2:
[----:B------:R-:W-:Y:S01]  /*0520*/  LOP3.LUT R7, R7, R10, RZ, 0x3c, !PT ;  /* 0x0000000a07077212 */ /* 0x000fe200078e3cff */
[----:B------:R-:W-:Y:S01]  /*0530*/  VIADD R0, R0, 0x1 ;  /* 0x0000000100007836 */ /* 0x000fe20000000000 */
[----:B------:R-:W-:Y:S02]  /*0540*/  SHF.L.W.U32.HI R4, R9, 0x1c, R10 ;  /* 0x0000001c09047819 */ /* 0x000fe40000010e0a */
[----:B------:R-:W-:Y:S02]  /*0550*/  LOP3.LUT R8, R8, R9, RZ, 0x3c, !PT ;  /* 0x0000000908087212 */ /* 0x000fe400078e3cff */
[----:B------:R-:W-:Y:S02]  /*0560*/  SHF.L.W.U32.HI R3, R10, 0x1c, R9 ;  /* 0x0000001c0a037819 */ /* 0x000fe40000010e09 */
[----:B------:R-:W-:Y:S02]  /*0570*/  IADD3 R5, P0, PT, R4, R7, RZ ;  /* 0x0000000704057210 */ /* 0x000fe40007f1e0ff */
[----:B------:R-:W-:-:S02]  /*0580*/  LOP3.LUT R10, R7, R4, RZ, 0x3c, !PT ;  /* 0x00000004070a7212 */ /* 0x000fc400078e3cff */
[C---:B------:R-:W-:Y:S01]  /*0590*/  LOP3.LUT R9, R8.reuse, R3, RZ, 0x3c, !PT ;  /* 0x0000000308097212 */ /* 0x040fe200078e3cff */
[--C-:B------:R-:W-:Y:S01]  /*05a0*/  IMAD.X R6, R3, 0x1, R8.reuse, P0 ;  /* 0x0000000103067824 */ /* 0x100fe200000e0608 */
[----:B------:R-:W-:Y:S02]  /*05b0*/  SHF.L.W.U32.HI R3, R8, 0x11, R7 ;  /* 0x0000001108037819 */ /* 0x000fe40000010e07 */
[----:B------:R-:W-:Y:S02]  /*05c0*/  SHF.L.W.U32.HI R4, R7, 0x11, R8 ;  /* 0x0000001107047819 */ /* 0x000fe40000010e08 */
[----:B------:R-:W-:Y:S02]  /*05d0*/  SHF.L.W.U32.HI R5, R6, 0x11, R5 ;  /* 0x0000001106057819 */ /* 0x000fe40000010e05 */
[----:B------:R-:W-:-:S03]  /*05e0*/  SHF.L.U64.HI R6, R10, 0x15, R9 ;  /* 0x000000150a067819 */ /* 0x000fc60000010209 */
[----:B------:R-:W-:Y:S01]  /*05f0*/  IMAD.IADD R5, R5, 0x1, R7 ;  /* 0x0000000105057824 */ /* 0x000fe200078e0207 */
[----:B------:R-:W-:-:S04]  /*0600*/  LOP3.LUT R8, R3, R6, RZ, 0x3c, !PT ;  /* 0x0000000603087212 */ /* 0x000fc800078e3cff */
[----:B------:R-:W-:Y:S01]  /*0610*/  LOP3.LUT P0, RZ, R5, 0x80000000, RZ, 0xc0, !PT ;  /* 0x8000000005ff7812 */ /* 0x000fe2000780c0ff */
[----:B------:R-:W-:-:S05]  /*0620*/  IMAD.SHL.U32 R5, R10, 0x200000, RZ ;  /* 0x002000000a057824 */ /* 0x000fca00078e00ff */
[----:B------:R-:W-:-:S07]  /*0630*/  LOP3.LUT R7, R4, R5, RZ, 0x3c, !PT ;  /* 0x0000000504077212 */ /* 0x000fce00078e3cff */
[----:B------:R-:W-:Y:S05]  /*0640*/  @P0 BRA `(.L_x_2) ;  /* 0xfffffffc00b40947 */ /* 0x000fea000383ffff */
.L_x_1:
[----:B------:R-:W-:Y:S05]  /*0650*/  BSYNC.RECONVERGENT B0 ;  /* 0x0000000000007941 */ /* 0x000fea0003800200 */
.L_x_0:
[----:B------:R-:W-:Y:S01]  /*0660*/  ISETP.GE.U32.AND P0, PT, R0, 0x27, PT ;  /* 0x000000270000780c */ /* 0x000fe20003f06070 */
[----:B------:R-:W-:-:S12]  /*0670*/  BSSY.RECONVERGENT B6, `(.L_x_3) ;  /* 0x000000f000067945 */ /* 0x000fd80003800200 */
[----:B------:R-:W-:Y:S05]  /*0680*/  @!P0 BRA `(.L_x_4) ;  /* 0x0000000000348947 */ /* 0x000fea0003800000 */
[----:B------:R-:W-:Y:S01]  /*0690*/  IMAD.MOV.U32 R10, RZ, RZ, R18 ;  /* 0x000000ffff0a7224 */ /* 0x000fe200078e0012 */
[----:B------:R-:W-:Y:S01]  /*06a0*/  MOV R3, 0x0 ;  /* 0x0000000000037802 */ /* 0x000fe20000000f00 */
[----:B------:R-:W-:Y:S01]  /*06b0*/  IMAD.MOV.U32 R11, RZ, RZ, R19 ;  /* 0x000000ffff0b7224 */ /* 0x000fe200078e0013 */
[----:B------:R0:W-:Y:S01]  /*06c0*/  STL [R1+0x8], R0 ;  /* 0x0000080001007387 */ /* 0x0001e20000100800 */
[----:B------:R-:W1:Y:S01]  /*06d0*/  LDCU.64 UR4, c[0x4][0x8] ;  /* 0x01000100ff0477ac */ /* 0x000e620008000a00 */
[----:B------:R0:W2:Y:S01]  /*06e0*/  LDC.64 R8, c[0x4][R3] ;  /* 0x0100000003087b82 */ /* 0x0000a20000000a00 */
[----:B------:R-:W-:Y:S01]  /*06f0*/  IMAD.MOV.U32 R6, RZ, RZ, R2 ;  /* 0x000000ffff067224 */ /* 0x000fe200078e0002 */
[----:B------:R0:W-:Y:S01]  /*0700*/  STL.64 [R1], R10 ;  /* 0x0000000a01007387 */ /* 0x0001e20000100a00 */
[----:B------:R-:W-:Y:S02]  /*0710*/  IMAD.MOV.U32 R7, RZ, RZ, R16 ;  /* 0x000000ffff077224 */ /* 0x000fe400078e0010 */
[----:B-1----:R-:W-:-:S02]  /*0720*/  IMAD.U32 R4, RZ, RZ, UR4 ;  /* 0x00000004ff047e24 */ /* 0x002fc4000f8e00ff */
[----:B0-----:R-:W-:-:S07]  /*0730*/  IMAD.U32 R5, RZ, RZ, UR5 ;  /* 0x00000005ff057e24 */ /* 0x001fce000f8e00ff */
[----:B------:R-:W-:-:S07]  /*0740*/  LEPC R20, `(.L_x_4) ;  /* 0x000000001014794e */ /* 0x000fce0000000000 */
[----:B--2---:R-:W-:Y:S05]  /*0750*/  CALL.ABS.NOINC R8 ;  /* 0x0000000008007343 */ /* 0x004fea0003c00000 */
.L_x_4:
[----:B------:R-:W-:Y:S05]  /*0760*/  BSYNC.RECONVERGENT B6 ;  /* 0x0000000000067941 */ /* 0x000fea0003800200 */
.L_x_3:
[----:B------:R-:W0:Y:S01]  /*0770*/  LDCU.64 UR4, c[0x0][0x388] ;  /* 0x00007100ff0477ac */ /* 0x000e220008000a00 */
[----:B------:R-:W-:-:S05]  /*0780*/  IADD3 R18, P0, PT, R17, R18, RZ ;  /* 0x0000001211127210 */ /* 0x000fca0007f1e0ff */
[----:B------:R-:W-:Y:S01]  /*0790*/  IMAD.X R19, RZ, RZ, R19, P0 ;  /* 0x000000ffff137224 */ /* 0x000fe200000e0613 */
[----:B0-----:R-:W-:-:S04]  /*07a0*/  ISETP.GE.U32.AND P0, PT, R18, UR4, PT ;  /* 0x0000000412007c0c */ /* 0x001fc8000bf06070 */
[----:B------:R-:W-:-:S13]  /*07b0*/  ISETP.GE.U32.AND.EX P0, PT, R19, UR5, PT, P0 ;  /* 0x0000000513007c0c */ /* 0x000fda000bf06100 */
[----:B------:R-:W-:Y:S05]  /*07c0*/  @!P0 BRA `(.L_x_5) ;  /* 0xfffffff800548947 */ /* 0x000fea000383ffff */
[----:B------:R-:W-:Y:S05]  /*07d0*/  EXIT ;  /* 0x000000000000794d */ /* 0x000fea0003800000 */
.L_x_6:
[----:B------:R-:W-:-:S00]  /*07e0*/  BRA `(.L_x_6) ;  /* 0xfffffffc00fc7947 */ /* 0x000fc0000383ffff */
[----:B------:R-:W-:-:S00]  /*07f0*/  NOP ;  /* 0x0000000000007918 */ /* 0x000fc00000000000 */
        /* <DEDUP_REMOVED lines=8> */
.L_x_7:


//--------------------- .nv.global.init           --------------------------
	.section	.nv.global.init,"aw",@progbits
.nv.global.init:
	.type		$str,@object
	.size		$str,(.L_0 - $str)
$str:
        /*0000*/ 	.byte	0x53, 0x65, 0x65, 0x64, 0x20, 0x25, 0x6c, 0x75, 0x20, 0x77, 0x69, 0x74, 0x68, 0x20, 0x25, 0x64
        /*0010*/ 	.byte	0x0a, 0x00
.L_0:


//--------------------- .nv.shared.reserved.0     --------------------------
	.section	.nv.shared.reserved.0,"aw",@nobits
	.weak		__nv_reservedSMEM_offset_0_alias
	.size		__nv_reservedSMEM_offset_0_alias, 0, 64
	.other		__nv_reservedSMEM_offset_0_alias,@"STO_CUDA_RESERVED_SHARED STV_DEFAULT"
__nv_reservedSMEM_offset_0_alias:
	.zero		0
	.zero		64


//--------------------- .nv.constant0._Z6searchmm --------------------------
	.section	.nv.constant0._Z6searchmm,"a",@progbits
	.sectionflags	@""
	.align	4
.nv.constant0._Z6searchmm:
	.zero		912


//--------------------- SYMBOLS --------------------------

	.type		.nv.reservedSmem.offset0,@object
	.size		.nv.reservedSmem.offset0,0x4
	.type		vprintf,@function
